//
// Generated by NVIDIA NVVM Compiler
//
// Compiler Build ID: CL-36424714
// Cuda compilation tools, release 13.0, V13.0.88
// Based on NVVM 20.0.0
//

.version 9.0
.target sm_100
.address_size 64

	// .globl	_Z17cuda_pbkdf2_batchPPKcS1_Phj

.visible .entry _Z17cuda_pbkdf2_batchPPKcS1_Phj(
	.param .u64 .ptr .align 1 _Z17cuda_pbkdf2_batchPPKcS1_Phj_param_0,
	.param .u64 .ptr .align 1 _Z17cuda_pbkdf2_batchPPKcS1_Phj_param_1,
	.param .u64 .ptr .align 1 _Z17cuda_pbkdf2_batchPPKcS1_Phj_param_2,
	.param .u32 _Z17cuda_pbkdf2_batchPPKcS1_Phj_param_3
)
{
	.reg .pred 	%p<2>;
	.reg .b16 	%rs<65>;
	.reg .b32 	%r<7>;
	.reg .b64 	%rd<5>;

	ld.param.u64 	%rd1, [_Z17cuda_pbkdf2_batchPPKcS1_Phj_param_2];
	ld.param.u32 	%r2, [_Z17cuda_pbkdf2_batchPPKcS1_Phj_param_3];
	mov.u32 	%r3, %ctaid.x;
	mov.u32 	%r4, %ntid.x;
	mov.u32 	%r5, %tid.x;
	mad.lo.s32 	%r1, %r3, %r4, %r5;
	setp.ge.u32 	%p1, %r1, %r2;
	@%p1 bra 	$L__BB0_2;
	cvta.to.global.u64 	%rd2, %rd1;
	shl.b32 	%r6, %r1, 6;
	cvt.u16.u32 	%rs1, %r1;
	cvt.u64.u32 	%rd3, %r6;
	add.s64 	%rd4, %rd2, %rd3;
	st.global.u8 	[%rd4], %rs1;
	add.s16 	%rs2, %rs1, 1;
	st.global.u8 	[%rd4+1], %rs2;
	add.s16 	%rs3, %rs1, 2;
	st.global.u8 	[%rd4+2], %rs3;
	add.s16 	%rs4, %rs1, 3;
	st.global.u8 	[%rd4+3], %rs4;
	add.s16 	%rs5, %rs1, 4;
	st.global.u8 	[%rd4+4], %rs5;
	add.s16 	%rs6, %rs1, 5;
	st.global.u8 	[%rd4+5], %rs6;
	add.s16 	%rs7, %rs1, 6;
	st.global.u8 	[%rd4+6], %rs7;
	add.s16 	%rs8, %rs1, 7;
	st.global.u8 	[%rd4+7], %rs8;
	add.s16 	%rs9, %rs1, 8;
	st.global.u8 	[%rd4+8], %rs9;
	add.s16 	%rs10, %rs1, 9;
	st.global.u8 	[%rd4+9], %rs10;
	add.s16 	%rs11, %rs1, 10;
	st.global.u8 	[%rd4+10], %rs11;
	add.s16 	%rs12, %rs1, 11;
	st.global.u8 	[%rd4+11], %rs12;
	add.s16 	%rs13, %rs1, 12;
	st.global.u8 	[%rd4+12], %rs13;
	add.s16 	%rs14, %rs1, 13;
	st.global.u8 	[%rd4+13], %rs14;
	add.s16 	%rs15, %rs1, 14;
	st.global.u8 	[%rd4+14], %rs15;
	add.s16 	%rs16, %rs1, 15;
	st.global.u8 	[%rd4+15], %rs16;
	add.s16 	%rs17, %rs1, 16;
	st.global.u8 	[%rd4+16], %rs17;
	add.s16 	%rs18, %rs1, 17;
	st.global.u8 	[%rd4+17], %rs18;
	add.s16 	%rs19, %rs1, 18;
	st.global.u8 	[%rd4+18], %rs19;
	add.s16 	%rs20, %rs1, 19;
	st.global.u8 	[%rd4+19], %rs20;
	add.s16 	%rs21, %rs1, 20;
	st.global.u8 	[%rd4+20], %rs21;
	add.s16 	%rs22, %rs1, 21;
	st.global.u8 	[%rd4+21], %rs22;
	add.s16 	%rs23, %rs1, 22;
	st.global.u8 	[%rd4+22], %rs23;
	add.s16 	%rs24, %rs1, 23;
	st.global.u8 	[%rd4+23], %rs24;
	add.s16 	%rs25, %rs1, 24;
	st.global.u8 	[%rd4+24], %rs25;
	add.s16 	%rs26, %rs1, 25;
	st.global.u8 	[%rd4+25], %rs26;
	add.s16 	%rs27, %rs1, 26;
	st.global.u8 	[%rd4+26], %rs27;
	add.s16 	%rs28, %rs1, 27;
	st.global.u8 	[%rd4+27], %rs28;
	add.s16 	%rs29, %rs1, 28;
	st.global.u8 	[%rd4+28], %rs29;
	add.s16 	%rs30, %rs1, 29;
	st.global.u8 	[%rd4+29], %rs30;
	add.s16 	%rs31, %rs1, 30;
	st.global.u8 	[%rd4+30], %rs31;
	add.s16 	%rs32, %rs1, 31;
	st.global.u8 	[%rd4+31], %rs32;
	add.s16 	%rs33, %rs1, 32;
	st.global.u8 	[%rd4+32], %rs33;
	add.s16 	%rs34, %rs1, 33;
	st.global.u8 	[%rd4+33], %rs34;
	add.s16 	%rs35, %rs1, 34;
	st.global.u8 	[%rd4+34], %rs35;
	add.s16 	%rs36, %rs1, 35;
	st.global.u8 	[%rd4+35], %rs36;
	add.s16 	%rs37, %rs1, 36;
	st.global.u8 	[%rd4+36], %rs37;
	add.s16 	%rs38, %rs1, 37;
	st.global.u8 	[%rd4+37], %rs38;
	add.s16 	%rs39, %rs1, 38;
	st.global.u8 	[%rd4+38], %rs39;
	add.s16 	%rs40, %rs1, 39;
	st.global.u8 	[%rd4+39], %rs40;
	add.s16 	%rs41, %rs1, 40;
	st.global.u8 	[%rd4+40], %rs41;
	add.s16 	%rs42, %rs1, 41;
	st.global.u8 	[%rd4+41], %rs42;
	add.s16 	%rs43, %rs1, 42;
	st.global.u8 	[%rd4+42], %rs43;
	add.s16 	%rs44, %rs1, 43;
	st.global.u8 	[%rd4+43], %rs44;
	add.s16 	%rs45, %rs1, 44;
	st.global.u8 	[%rd4+44], %rs45;
	add.s16 	%rs46, %rs1, 45;
	st.global.u8 	[%rd4+45], %rs46;
	add.s16 	%rs47, %rs1, 46;
	st.global.u8 	[%rd4+46], %rs47;
	add.s16 	%rs48, %rs1, 47;
	st.global.u8 	[%rd4+47], %rs48;
	add.s16 	%rs49, %rs1, 48;
	st.global.u8 	[%rd4+48], %rs49;
	add.s16 	%rs50, %rs1, 49;
	st.global.u8 	[%rd4+49], %rs50;
	add.s16 	%rs51, %rs1, 50;
	st.global.u8 	[%rd4+50], %rs51;
	add.s16 	%rs52, %rs1, 51;
	st.global.u8 	[%rd4+51], %rs52;
	add.s16 	%rs53, %rs1, 52;
	st.global.u8 	[%rd4+52], %rs53;
	add.s16 	%rs54, %rs1, 53;
	st.global.u8 	[%rd4+53], %rs54;
	add.s16 	%rs55, %rs1, 54;
	st.global.u8 	[%rd4+54], %rs55;
	add.s16 	%rs56, %rs1, 55;
	st.global.u8 	[%rd4+55], %rs56;
	add.s16 	%rs57, %rs1, 56;
	st.global.u8 	[%rd4+56], %rs57;
	add.s16 	%rs58, %rs1, 57;
	st.global.u8 	[%rd4+57], %rs58;
	add.s16 	%rs59, %rs1, 58;
	st.global.u8 	[%rd4+58], %rs59;
	add.s16 	%rs60, %rs1, 59;
	st.global.u8 	[%rd4+59], %rs60;
	add.s16 	%rs61, %rs1, 60;
	st.global.u8 	[%rd4+60], %rs61;
	add.s16 	%rs62, %rs1, 61;
	st.global.u8 	[%rd4+61], %rs62;
	add.s16 	%rs63, %rs1, 62;
	st.global.u8 	[%rd4+62], %rs63;
	add.s16 	%rs64, %rs1, 63;
	st.global.u8 	[%rd4+63], %rs64;
$L__BB0_2:
	ret;

}


// ===== COMPILED SASS (sm_100) =====

	.target	sm_100

	.elftype	@"ET_EXEC"


//--------------------- .note.nv.tkinfo           --------------------------
	.section	.note.nv.tkinfo,"",@"SHT_NOTE"
	.sectionflags	@"SHF_NOTE_NV_TKINFO"
	.tkinfo
        /*0018*/ 	.word	0x00000002
        /*0030*/ 	.string	""
        /*0030*/ 	.string	"ptxas"
        /*0030*/ 	.string	"Cuda compilation tools, release 13.0, V13.0.88"
        /*0030*/ 	.string	"Build cuda_13.0.r13.0/compiler.36424714_0"
        /*0030*/ 	.string	"-arch sm_100 -m 64 "



//--------------------- .note.nv.cuinfo           --------------------------
	.section	.note.nv.cuinfo,"",@"SHT_NOTE"
	.sectionflags	@"SHF_NOTE_NV_CUINFO"
        /*0018*/ 	.short	0x0002
        /*001a*/ 	.short	0x0064
        /*001c*/ 	.short	0x0082
	.zero		2


//--------------------- .nv.info                  --------------------------
	.section	.nv.info,"",@"SHT_CUDA_INFO"
	.align	4


	//----- nvinfo : EIATTR_REGCOUNT
	.align		4
        /*0000*/ 	.byte	0x04, 0x2f
        /*0002*/ 	.short	(.L_1 - .L_0)
	.align		4
.L_0:
        /*0004*/ 	.word	index@(_Z17cuda_pbkdf2_batchPPKcS1_Phj)
        /*0008*/ 	.word	0x0000001c


	//----- nvinfo : EIATTR_FRAME_SIZE
	.align		4
.L_1:
        /*000c*/ 	.byte	0x04, 0x11
        /*000e*/ 	.short	(.L_3 - .L_2)
	.align		4
.L_2:
        /*0010*/ 	.word	index@(_Z17cuda_pbkdf2_batchPPKcS1_Phj)
        /*0014*/ 	.word	0x00000000


	//----- nvinfo : EIATTR_MIN_STACK_SIZE
	.align		4
.L_3:
        /*0018*/ 	.byte	0x04, 0x12
        /*001a*/ 	.short	(.L_5 - .L_4)
	.align		4
.L_4:
        /*001c*/ 	.word	index@(_Z17cuda_pbkdf2_batchPPKcS1_Phj)
        /*0020*/ 	.word	0x00000000
.L_5:


//--------------------- .nv.compat                --------------------------
	.section	.nv.compat,"",@"SHT_CUDA_COMPAT_INFO"
	.align	4
        /*0000*/ 	.byte	0x02, 0x09, 0x00, 0x00, 0x02, 0x02, 0x01, 0x00, 0x02, 0x05, 0x05, 0x00, 0x03, 0x07, 0x01, 0x01
        /*0010*/ 	.byte	0x02, 0x03, 0x00, 0x00, 0x02, 0x06, 0x01, 0x00, 0x04, 0x0b, 0x08, 0x00, 0x09, 0x00, 0x00, 0x00
        /*0020*/ 	.byte	0x00, 0x00, 0x00, 0x00


//--------------------- .nv.info._Z17cuda_pbkdf2_batchPPKcS1_Phj --------------------------
	.section	.nv.info._Z17cuda_pbkdf2_batchPPKcS1_Phj,"",@"SHT_CUDA_INFO"
	.sectionflags	@""
	.align	4


	//----- nvinfo : EIATTR_CUDA_API_VERSION
	.align		4
        /*0000*/ 	.byte	0x04, 0x37
        /*0002*/ 	.short	(.L_7 - .L_6)
.L_6:
        /*0004*/ 	.word	0x00000082


	//----- nvinfo : EIATTR_KPARAM_INFO
	.align		4
.L_7:
        /*0008*/ 	.byte	0x04, 0x17
        /*000a*/ 	.short	(.L_9 - .L_8)
.L_8:
        /*000c*/ 	.word	0x00000000
        /*0010*/ 	.short	0x0003
        /*0012*/ 	.short	0x0018
        /*0014*/ 	.byte	0x00, 0xf0, 0x11, 0x00


	//----- nvinfo : EIATTR_KPARAM_INFO
	.align		4
.L_9:
        /*0018*/ 	.byte	0x04, 0x17
        /*001a*/ 	.short	(.L_11 - .L_10)
.L_10:
        /*001c*/ 	.word	0x00000000
        /*0020*/ 	.short	0x0002
        /*0022*/ 	.short	0x0010
        /*0024*/ 	.byte	0x00, 0xf5, 0x21, 0x00


	//----- nvinfo : EIATTR_KPARAM_INFO
	.align		4
.L_11:
        /*0028*/ 	.byte	0x04, 0x17
        /*002a*/ 	.short	(.L_13 - .L_12)
.L_12:
        /*002c*/ 	.word	0x00000000
        /*0030*/ 	.short	0x0001
        /*0032*/ 	.short	0x0008
        /*0034*/ 	.byte	0x00, 0xf5, 0x21, 0x00


	//----- nvinfo : EIATTR_KPARAM_INFO
	.align		4
.L_13:
        /*0038*/ 	.byte	0x04, 0x17
        /*003a*/ 	.short	(.L_15 - .L_14)
.L_14:
        /*003c*/ 	.word	0x00000000
        /*0040*/ 	.short	0x0000
        /*0042*/ 	.short	0x0000
        /*0044*/ 	.byte	0x00, 0xf5, 0x21, 0x00


	//----- nvinfo : EIATTR_SPARSE_MMA_MASK
	.align		4
.L_15:
        /*0048*/ 	.byte	0x03, 0x50
        /*004a*/ 	.short	0x0000


	//----- nvinfo : EIATTR_MAXREG_COUNT
	.align		4
        /*004c*/ 	.byte	0x03, 0x1b
        /*004e*/ 	.short	0x00ff


	//----- nvinfo : EIATTR_MERCURY_ISA_VERSION
	.align		4
        /*0050*/ 	.byte	0x03, 0x5f
        /*0052*/ 	.short	0x0101


	//----- nvinfo : EIATTR_VRC_CTA_INIT_COUNT
	.align		4
        /*0054*/ 	.byte	0x02, 0x4a
	.zero		1
	.zero		1


	//----- nvinfo : EIATTR_EXIT_INSTR_OFFSETS
	.align		4
        /*0058*/ 	.byte	0x04, 0x1c
        /*005a*/ 	.short	(.L_17 - .L_16)


	//   ....[0]....
.L_16:
        /*005c*/ 	.word	0x00000070


	//   ....[1]....
        /*0060*/ 	.word	0x000008b0


	//----- nvinfo : EIATTR_CBANK_PARAM_SIZE
	.align		4
.L_17:
        /*0064*/ 	.byte	0x03, 0x19
        /*0066*/ 	.short	0x001c


	//----- nvinfo : EIATTR_PARAM_CBANK
	.align		4
        /*0068*/ 	.byte	0x04, 0x0a
        /*006a*/ 	.short	(.L_19 - .L_18)
	.align		4
.L_18:
        /*006c*/ 	.word	index@(.nv.constant0._Z17cuda_pbkdf2_batchPPKcS1_Phj)
        /*0070*/ 	.short	0x0380
        /*0072*/ 	.short	0x001c


	//----- nvinfo : EIATTR_SW_WAR
	.align		4
.L_19:
        /*0074*/ 	.byte	0x04, 0x36
        /*0076*/ 	.short	(.L_21 - .L_20)
.L_20:
        /*0078*/ 	.word	0x00000008
.L_21:


//--------------------- .nv.callgraph             --------------------------
	.section	.nv.callgraph,"",@"SHT_CUDA_CALLGRAPH"
	.align	4
	.sectionentsize	8
	.align		4
        /*0000*/ 	.word	0x00000000
	.align		4
        /*0004*/ 	.word	0xffffffff
	.align		4
        /*0008*/ 	.word	0x00000000
	.align		4
        /*000c*/ 	.word	0xfffffffe
	.align		4
        /*0010*/ 	.word	0x00000000
	.align		4
        /*0014*/ 	.word	0xfffffffd
	.align		4
        /*0018*/ 	.word	0x00000000
	.align		4
        /*001c*/ 	.word	0xfffffffc


//--------------------- .text._Z17cuda_pbkdf2_batchPPKcS1_Phj --------------------------
	.section	.text._Z17cuda_pbkdf2_batchPPKcS1_Phj,"ax",@progbits
	.align	128
        .global         _Z17cuda_pbkdf2_batchPPKcS1_Phj
        .type           _Z17cuda_pbkdf2_batchPPKcS1_Phj,@function
        .size           _Z17cuda_pbkdf2_batchPPKcS1_Phj,(.L_x_1 - _Z17cuda_pbkdf2_batchPPKcS1_Phj)
        .other          _Z17cuda_pbkdf2_batchPPKcS1_Phj,@"STO_CUDA_ENTRY STV_DEFAULT"
_Z17cuda_pbkdf2_batchPPKcS1_Phj:
.text._Z17cuda_pbkdf2_batchPPKcS1_Phj:
[----:B------:R-:W-:Y:S01]  /*0000*/  LDC R1, c[0x0][0x37c] ;  /* 0x0000df00ff017b82 */ /* 0x000fe20000000800 */
[----:B------:R-:W0:Y:S07]  /*0010*/  S2R R0, SR_TID.X ;  /* 0x0000000000007919 */ /* 0x000e2e0000002100 */
[----:B------:R-:W0:Y:S01]  /*0020*/  S2UR UR4, SR_CTAID.X ;  /* 0x00000000000479c3 */ /* 0x000e220000002500 */
[----:B------:R-:W1:Y:S07]  /*0030*/  LDCU UR5, c[0x0][0x398] ;  /* 0x00007300ff0577ac */ /* 0x000e6e0008000800 */
[----:B------:R-:W0:Y:S02]  /*0040*/  LDC R5, c[0x0][0x360] ;  /* 0x0000d800ff057b82 */ /* 0x000e240000000800 */
[----:B0-----:R-:W-:-:S05]  /*0050*/  IMAD R5, R5, UR4, R0 ;  /* 0x0000000405057c24 */ /* 0x001fca000f8e0200 */
[----:B-1----:R-:W-:-:S13]  /*0060*/  ISETP.GE.U32.AND P0, PT, R5, UR5, PT ;  /* 0x0000000505007c0c */ /* 0x002fda000bf06070 */
[----:B------:R-:W-:Y:S05]  /*0070*/  @P0 EXIT ;  /* 0x000000000000094d */ /* 0x000fea0003800000 */
[----:B------:R-:W0:Y:S01]  /*0080*/  LDCU.64 UR6, c[0x0][0x390] ;  /* 0x00007200ff0677ac */ /* 0x000e220008000a00 */
[C---:B------:R-:W-:Y:S01]  /*0090*/  VIADD R7, R5.reuse, 0x1 ;  /* 0x0000000105077836 */ /* 0x040fe20000000000 */
[C---:B------:R-:W-:Y:S01]  /*00a0*/  IADD3 R9, PT, PT, R5.reuse, 0x2, RZ ;  /* 0x0000000205097810 */ /* 0x040fe20007ffe0ff */
[C---:B------:R-:W-:Y:S01]  /*00b0*/  VIADD R11, R5.reuse, 0x3 ;  /* 0x00000003050b7836 */ /* 0x040fe20000000000 */
[----:B------:R-:W1:Y:S01]  /*00c0*/  LDCU.64 UR4, c[0x0][0x358] ;  /* 0x00006b00ff0477ac */ /* 0x000e620008000a00 */
[C---:B------:R-:W-:Y:S01]  /*00d0*/  IADD3 R13, PT, PT, R5.reuse, 0x4, RZ ;  /* 0x00000004050d7810 */ /* 0x040fe20007ffe0ff */
[C---:B------:R-:W-:Y:S01]  /*00e0*/  VIADD R15, R5.reuse, 0x5 ;  /* 0x00000005050f7836 */ /* 0x040fe20000000000 */
[C---:B------:R-:W-:Y:S01]  /*00f0*/  IADD3 R17, PT, PT, R5.reuse, 0x6, RZ ;  /* 0x0000000605117810 */ /* 0x040fe20007ffe0ff */
[C---:B------:R-:W-:Y:S01]  /*0100*/  VIADD R19, R5.reuse, 0x7 ;  /* 0x0000000705137836 */ /* 0x040fe20000000000 */
[C---:B------:R-:W-:Y:S01]  /*0110*/  IADD3 R21, PT, PT, R5.reuse, 0x8, RZ ;  /* 0x0000000805157810 */ /* 0x040fe20007ffe0ff */
[C---:B------:R-:W-:Y:S01]  /*0120*/  VIADD R25, R5.reuse, 0xd ;  /* 0x0000000d05197836 */ /* 0x040fe20000000000 */
[----:B------:R-:W-:-:S02]  /*0130*/  IADD3 R23, PT, PT, R5, 0xc, RZ ;  /* 0x0000000c05177810 */ /* 0x000fc40007ffe0ff */
[----:B0-----:R-:W-:-:S05]  /*0140*/  LEA R2, P0, R5, UR6, 0x6 ;  /* 0x0000000605027c11 */ /* 0x001fca000f8030ff */
[----:B------:R-:W-:-:S05]  /*0150*/  IMAD.X R3, RZ, RZ, UR7, P0 ;  /* 0x00000007ff037e24 */ /* 0x000fca00080e06ff */
[----:B-1----:R0:W-:Y:S04]  /*0160*/  STG.E.U8 desc[UR4][R2.64+0x1], R7 ;  /* 0x0000010702007986 */ /* 0x0021e8000c101104 */
[----:B------:R1:W-:Y:S04]  /*0170*/  STG.E.U8 desc[UR4][R2.64+0x2], R9 ;  /* 0x0000020902007986 */ /* 0x0003e8000c101104 */
[----:B------:R2:W-:Y:S01]  /*0180*/  STG.E.U8 desc[UR4][R2.64+0x3], R11 ;  /* 0x0000030b02007986 */ /* 0x0005e2000c101104 */
[----:B0-----:R-:W-:-:S03]  /*0190*/  VIADD R7, R5, 0x9 ;  /* 0x0000000905077836 */ /* 0x001fc60000000000 */
[----:B------:R0:W-:Y:S01]  /*01a0*/  STG.E.U8 desc[UR4][R2.64+0x4], R13 ;  /* 0x0000040d02007986 */ /* 0x0001e2000c101104 */
[----:B-1----:R-:W-:-:S03]  /*01b0*/  IADD3 R9, PT, PT, R5, 0xa, RZ ;  /* 0x0000000a05097810 */ /* 0x002fc60007ffe0ff */
[----:B------:R1:W-:Y:S01]  /*01c0*/  STG.E.U8 desc[UR4][R2.64+0x5], R15 ;  /* 0x0000050f02007986 */ /* 0x0003e2000c101104 */
[----:B--2---:R-:W-:-:S03]  /*01d0*/  VIADD R11, R5, 0xb ;  /* 0x0000000b050b7836 */ /* 0x004fc60000000000 */
[----:B------:R2:W-:Y:S04]  /*01e0*/  STG.E.U8 desc[UR4][R2.64+0x6], R17 ;  /* 0x0000061102007986 */ /* 0x0005e8000c101104 */
[----:B------:R3:W-:Y:S01]  /*01f0*/  STG.E.U8 desc[UR4][R2.64+0x7], R19 ;  /* 0x0000071302007986 */ /* 0x0007e2000c101104 */
[----:B0-----:R-:W-:-:S03]  /*0200*/  IADD3 R13, PT, PT, R5, 0xe, RZ ;  /* 0x0000000e050d7810 */ /* 0x001fc60007ffe0ff */
[----:B------:R0:W-:Y:S01]  /*0210*/  STG.E.U8 desc[UR4][R2.64+0x8], R21 ;  /* 0x0000081502007986 */ /* 0x0001e2000c101104 */
[----:B-1----:R-:W-:-:S03]  /*0220*/  VIADD R15, R5, 0xf ;  /* 0x0000000f050f7836 */ /* 0x002fc60000000000 */
[----:B------:R1:W-:Y:S01]  /*0230*/  STG.E.U8 desc[UR4][R2.64+0x9], R7 ;  /* 0x0000090702007986 */ /* 0x0003e2000c101104 */
[----:B--2---:R-:W-:-:S03]  /*0240*/  IADD3 R17, PT, PT, R5, 0x10, RZ ;  /* 0x0000001005117810 */ /* 0x004fc60007ffe0ff */
[----:B------:R2:W-:Y:S01]  /*0250*/  STG.E.U8 desc[UR4][R2.64+0xa], R9 ;  /* 0x00000a0902007986 */ /* 0x0005e2000c101104 */
[----:B---3--:R-:W-:-:S03]  /*0260*/  VIADD R19, R5, 0x11 ;  /* 0x0000001105137836 */ /* 0x008fc60000000000 */
[----:B------:R3:W-:Y:S01]  /*0270*/  STG.E.U8 desc[UR4][R2.64+0xb], R11 ;  /* 0x00000b0b02007986 */ /* 0x0007e2000c101104 */
[----:B0-----:R-:W-:-:S03]  /*0280*/  IADD3 R21, PT, PT, R5, 0x12, RZ ;  /* 0x0000001205157810 */ /* 0x001fc60007ffe0ff */
[----:B------:R0:W-:Y:S01]  /*0290*/  STG.E.U8 desc[UR4][R2.64+0xc], R23 ;  /* 0x00000c1702007986 */ /* 0x0001e2000c101104 */
[----:B-1----:R-:W-:-:S03]  /*02a0*/  VIADD R7, R5, 0x13 ;  /* 0x0000001305077836 */ /* 0x002fc60000000000 */
[----:B------:R1:W-:Y:S01]  /*02b0*/  STG.E.U8 desc[UR4][R2.64+0xd], R25 ;  /* 0x00000d1902007986 */ /* 0x0003e2000c101104 */
[C---:B--2---:R-:W-:Y:S01]  /*02c0*/  IADD3 R9, PT, PT, R5.reuse, 0x14, RZ ;  /* 0x0000001405097810 */ /* 0x044fe20007ffe0ff */
[C---:B---3--:R-:W-:Y:S02]  /*02d0*/  VIADD R11, R5.reuse, 0x15 ;  /* 0x00000015050b7836 */ /* 0x048fe40000000000 */
[----:B------:R2:W-:Y:S01]  /*02e0*/  STG.E.U8 desc[UR4][R2.64+0xe], R13 ;  /* 0x00000e0d02007986 */ /* 0x0005e2000c101104 */
[----:B0-----:R-:W-:-:S03]  /*02f0*/  IADD3 R23, PT, PT, R5, 0x16, RZ ;  /* 0x0000001605177810 */ /* 0x001fc60007ffe0ff */
[----:B------:R0:W-:Y:S01]  /*0300*/  STG.E.U8 desc[UR4][R2.64+0xf], R15 ;  /* 0x00000f0f02007986 */ /* 0x0001e2000c101104 */
[----:B-1----:R-:W-:-:S03]  /*0310*/  VIADD R25, R5, 0x17 ;  /* 0x0000001705197836 */ /* 0x002fc60000000000 */
[----:B------:R1:W-:Y:S04]  /*0320*/  STG.E.U8 desc[UR4][R2.64+0x10], R17 ;  /* 0x0000101102007986 */ /* 0x0003e8000c101104 */
[----:B------:R3:W-:Y:S01]  /*0330*/  STG.E.U8 desc[UR4][R2.64+0x11], R19 ;  /* 0x0000111302007986 */ /* 0x0007e2000c101104 */
[----:B--2---:R-:W-:-:S03]  /*0340*/  IADD3 R13, PT, PT, R5, 0x18, RZ ;  /* 0x00000018050d7810 */ /* 0x004fc60007ffe0ff */
[----:B------:R2:W-:Y:S01]  /*0350*/  STG.E.U8 desc[UR4][R2.64+0x12], R21 ;  /* 0x0000121502007986 */ /* 0x0005e2000c101104 */
[----:B0-----:R-:W-:-:S03]  /*0360*/  VIADD R15, R5, 0x19 ;  /* 0x00000019050f7836 */ /* 0x001fc60000000000 */
[----:B------:R0:W-:Y:S01]  /*0370*/  STG.E.U8 desc[UR4][R2.64+0x13], R7 ;  /* 0x0000130702007986 */ /* 0x0001e2000c101104 */
[----:B-1----:R-:W-:-:S03]  /*0380*/  IADD3 R17, PT, PT, R5, 0x1a, RZ ;  /* 0x0000001a05117810 */ /* 0x002fc60007ffe0ff */
[----:B------:R1:W-:Y:S01]  /*0390*/  STG.E.U8 desc[UR4][R2.64+0x14], R9 ;  /* 0x0000140902007986 */ /* 0x0003e2000c101104 */
[----:B---3--:R-:W-:-:S03]  /*03a0*/  VIADD R19, R5, 0x1b ;  /* 0x0000001b05137836 */ /* 0x008fc60000000000 */
[----:B------:R3:W-:Y:S01]  /*03b0*/  STG.E.U8 desc[UR4][R2.64+0x15], R11 ;  /* 0x0000150b02007986 */ /* 0x0007e2000c101104 */
[----:B--2---:R-:W-:-:S03]  /*03c0*/  IADD3 R21, PT, PT, R5, 0x1c, RZ ;  /* 0x0000001c05157810 */ /* 0x004fc60007ffe0ff */
[----:B------:R2:W-:Y:S01]  /*03d0*/  STG.E.U8 desc[UR4][R2.64+0x16], R23 ;  /* 0x0000161702007986 */ /* 0x0005e2000c101104 */
[----:B0-----:R-:W-:-:S03]  /*03e0*/  VIADD R7, R5, 0x1d ;  /* 0x0000001d05077836 */ /* 0x001fc60000000000 */
[----:B------:R0:W-:Y:S01]  /*03f0*/  STG.E.U8 desc[UR4][R2.64+0x17], R25 ;  /* 0x0000171902007986 */ /* 0x0001e2000c101104 */
[C---:B-1----:R-:W-:Y:S01]  /*0400*/  IADD3 R9, PT, PT, R5.reuse, 0x1e, RZ ;  /* 0x0000001e05097810 */ /* 0x042fe20007ffe0ff */
[C---:B---3--:R-:W-:Y:S02]  /*0410*/  VIADD R11, R5.reuse, 0x1f ;  /* 0x0000001f050b7836 */ /* 0x048fe40000000000 */
[----:B------:R1:W-:Y:S01]  /*0420*/  STG.E.U8 desc[UR4][R2.64+0x18], R13 ;  /* 0x0000180d02007986 */ /* 0x0003e2000c101104 */
[----:B--2---:R-:W-:-:S03]  /*0430*/  IADD3 R23, PT, PT, R5, 0x20, RZ ;  /* 0x0000002005177810 */ /* 0x004fc60007ffe0ff */
[----:B------:R2:W-:Y:S01]  /*0440*/  STG.E.U8 desc[UR4][R2.64+0x19], R15 ;  /* 0x0000190f02007986 */ /* 0x0005e2000c101104 */
[----:B0-----:R-:W-:-:S03]  /*0450*/  VIADD R25, R5, 0x21 ;  /* 0x0000002105197836 */ /* 0x001fc60000000000 */
[----:B------:R0:W-:Y:S04]  /*0460*/  STG.E.U8 desc[UR4][R2.64+0x1a], R17 ;  /* 0x00001a1102007986 */ /* 0x0001e8000c101104 */
[----:B------:R3:W-:Y:S01]  /*0470*/  STG.E.U8 desc[UR4][R2.64+0x1b], R19 ;  /* 0x00001b1302007986 */ /* 0x0007e2000c101104 */
[----:B-1----:R-:W-:-:S03]  /*0480*/  IADD3 R13, PT, PT, R5, 0x22, RZ ;  /* 0x00000022050d7810 */ /* 0x002fc60007ffe0ff */
[----:B------:R1:W-:Y:S01]  /*0490*/  STG.E.U8 desc[UR4][R2.64+0x1c], R21 ;  /* 0x00001c1502007986 */ /* 0x0003e2000c101104 */
[----:B--2---:R-:W-:-:S03]  /*04a0*/  VIADD R15, R5, 0x23 ;  /* 0x00000023050f7836 */ /* 0x004fc60000000000 */
[----:B------:R2:W-:Y:S01]  /*04b0*/  STG.E.U8 desc[UR4][R2.64+0x1d], R7 ;  /* 0x00001d0702007986 */ /* 0x0005e2000c101104 */
[----:B0-----:R-:W-:-:S03]  /*04c0*/  IADD3 R17, PT, PT, R5, 0x24, RZ ;  /* 0x0000002405117810 */ /* 0x001fc60007ffe0ff */
[----:B------:R0:W-:Y:S01]  /*04d0*/  STG.E.U8 desc[UR4][R2.64+0x1e], R9 ;  /* 0x00001e0902007986 */ /* 0x0001e2000c101104 */
[----:B---3--:R-:W-:-:S03]  /*04e0*/  VIADD R19, R5, 0x25 ;  /* 0x0000002505137836 */ /* 0x008fc60000000000 */
[----:B------:R3:W-:Y:S01]  /*04f0*/  STG.E.U8 desc[UR4][R2.64+0x1f], R11 ;  /* 0x00001f0b02007986 */ /* 0x0007e2000c101104 */
[----:B-1----:R-:W-:-:S03]  /*0500*/  IADD3 R21, PT, PT, R5, 0x26, RZ ;  /* 0x0000002605157810 */ /* 0x002fc60007ffe0ff */
[----:B------:R1:W-:Y:S01]  /*0510*/  STG.E.U8 desc[UR4][R2.64+0x20], R23 ;  /* 0x0000201702007986 */ /* 0x0003e2000c101104 */
[----:B--2---:R-:W-:-:S03]  /*0520*/  VIADD R7, R5, 0x27 ;  /* 0x0000002705077836 */ /* 0x004fc60000000000 */
[----:B------:R2:W-:Y:S01]  /*0530*/  STG.E.U8 desc[UR4][R2.64+0x21], R25 ;  /* 0x0000211902007986 */ /* 0x0005e2000c101104 */
[C---:B0-----:R-:W-:Y:S01]  /*0540*/  IADD3 R9, PT, PT, R5.reuse, 0x28, RZ ;  /* 0x0000002805097810 */ /* 0x041fe20007ffe0ff */
[C---:B---3--:R-:W-:Y:S02]  /*0550*/  VIADD R11, R5.reuse, 0x29 ;  /* 0x00000029050b7836 */ /* 0x048fe40000000000 */
        /* <DEDUP_REMOVED lines=40> */
[----:B------:R-:W-:Y:S01]  /*07e0*/  STG.E.U8 desc[UR4][R2.64+0x36], R13 ;  /* 0x0000360d02007986 */ /* 0x000fe2000c101104 */
[----:B--2---:R-:W-:-:S03]  /*07f0*/  IADD3 R23, PT, PT, R5, 0x3e, RZ ;  /* 0x0000003e05177810 */ /* 0x004fc60007ffe0ff */
[----:B------:R-:W-:Y:S01]  /*0800*/  STG.E.U8 desc[UR4][R2.64+0x37], R15 ;  /* 0x0000370f02007986 */ /* 0x000fe2000c101104 */
[----:B0-----:R-:W-:-:S03]  /*0810*/  IADD3 R25, PT, PT, R5, 0x3f, RZ ;  /* 0x0000003f05197810 */ /* 0x001fc60007ffe0ff */
[----:B------:R-:W-:Y:S04]  /*0820*/  STG.E.U8 desc[UR4][R2.64+0x38], R17 ;  /* 0x0000381102007986 */ /* 0x000fe8000c101104 */
[----:B------:R-:W-:Y:S04]  /*0830*/  STG.E.U8 desc[UR4][R2.64+0x39], R19 ;  /* 0x0000391302007986 */ /* 0x000fe8000c101104 */
[----:B------:R-:W-:Y:S04]  /*0840*/  STG.E.U8 desc[UR4][R2.64+0x3a], R21 ;  /* 0x00003a1502007986 */ /* 0x000fe8000c101104 */
[----:B------:R-:W-:Y:S04]  /*0850*/  STG.E.U8 desc[UR4][R2.64], R5 ;  /* 0x0000000502007986 */ /* 0x000fe8000c101104 */
[----:B------:R-:W-:Y:S04]  /*0860*/  STG.E.U8 desc[UR4][R2.64+0x3b], R7 ;  /* 0x00003b0702007986 */ /* 0x000fe8000c101104 */
[----:B------:R-:W-:Y:S04]  /*0870*/  STG.E.U8 desc[UR4][R2.64+0x3c], R9 ;  /* 0x00003c0902007986 */ /* 0x000fe8000c101104 */
[----:B------:R-:W-:Y:S04]  /*0880*/  STG.E.U8 desc[UR4][R2.64+0x3d], R11 ;  /* 0x00003d0b02007986 */ /* 0x000fe8000c101104 */
[----:B------:R-:W-:Y:S04]  /*0890*/  STG.E.U8 desc[UR4][R2.64+0x3e], R23 ;  /* 0x00003e1702007986 */ /* 0x000fe8000c101104 */
[----:B------:R-:W-:Y:S01]  /*08a0*/  STG.E.U8 desc[UR4][R2.64+0x3f], R25 ;  /* 0x00003f1902007986 */ /* 0x000fe2000c101104 */
[----:B------:R-:W-:Y:S05]  /*08b0*/  EXIT ;  /* 0x000000000000794d */ /* 0x000fea0003800000 */
.L_x_0:
[----:B------:R-:W-:-:S00]  /*08c0*/  BRA `(.L_x_0) ;  /* 0xfffffffc00fc7947 */ /* 0x000fc0000383ffff */
[----:B------:R-:W-:-:S00]  /*08d0*/  NOP ;  /* 0x0000000000007918 */ /* 0x000fc00000000000 */
        /* <DEDUP_REMOVED lines=10> */
.L_x_1:


//--------------------- .nv.shared.reserved.0     --------------------------
	.section	.nv.shared.reserved.0,"aw",@nobits
	.weak		__nv_reservedSMEM_offset_0_alias
	.size		__nv_reservedSMEM_offset_0_alias, 0, 64
	.other		__nv_reservedSMEM_offset_0_alias,@"STO_CUDA_RESERVED_SHARED STV_DEFAULT"
__nv_reservedSMEM_offset_0_alias:
	.zero		0
	.zero		64


//--------------------- .nv.constant0._Z17cuda_pbkdf2_batchPPKcS1_Phj --------------------------
	.section	.nv.constant0._Z17cuda_pbkdf2_batchPPKcS1_Phj,"a",@progbits
	.sectionflags	@""
	.align	4
.nv.constant0._Z17cuda_pbkdf2_batchPPKcS1_Phj:
	.zero		924


//--------------------- SYMBOLS --------------------------

	.type		.nv.reservedSmem.offset0,@object
	.size		.nv.reservedSmem.offset0,0x4
